//
// Generated by NVIDIA NVVM Compiler
//
// Compiler Build ID: CL-36424714
// Cuda compilation tools, release 13.0, V13.0.88
// Based on NVVM 20.0.0
//

.version 9.0
.target sm_100
.address_size 64

	// .globl	_Z11mmul_kernelPdS_PKdl

.visible .entry _Z11mmul_kernelPdS_PKdl(
	.param .u64 .ptr .align 1 _Z11mmul_kernelPdS_PKdl_param_0,
	.param .u64 .ptr .align 1 _Z11mmul_kernelPdS_PKdl_param_1,
	.param .u64 .ptr .align 1 _Z11mmul_kernelPdS_PKdl_param_2,
	.param .u64 _Z11mmul_kernelPdS_PKdl_param_3
)
{
	.reg .pred 	%p<10>;
	.reg .b32 	%r<9>;
	.reg .b64 	%rd<105>;
	.reg .b64 	%fd<68>;

	ld.param.u64 	%rd24, [_Z11mmul_kernelPdS_PKdl_param_1];
	ld.param.u64 	%rd25, [_Z11mmul_kernelPdS_PKdl_param_2];
	ld.param.u64 	%rd23, [_Z11mmul_kernelPdS_PKdl_param_3];
	cvta.to.global.u64 	%rd1, %rd25;
	cvta.to.global.u64 	%rd2, %rd24;
	mov.u32 	%r1, %ctaid.y;
	mov.u32 	%r2, %ntid.y;
	mov.u32 	%r3, %tid.y;
	mad.lo.s32 	%r4, %r1, %r2, %r3;
	mov.u32 	%r5, %ctaid.x;
	mov.u32 	%r6, %ntid.x;
	mov.u32 	%r7, %tid.x;
	mad.lo.s32 	%r8, %r5, %r6, %r7;
	cvt.u64.u32 	%rd3, %r4;
	cvt.s64.s32 	%rd4, %r8;
	max.s64 	%rd26, %rd3, %rd4;
	setp.ge.s64 	%p1, %rd26, %rd23;
	mov.f64 	%fd67, 0d0000000000000000;
	@%p1 bra 	$L__BB0_12;
	mul.lo.s64 	%rd5, %rd23, %rd3;
	add.s64 	%rd28, %rd23, -1;
	and.b64  	%rd6, %rd23, 7;
	setp.lt.u64 	%p2, %rd28, 7;
	mov.f64 	%fd67, 0d0000000000000000;
	mov.b64 	%rd103, 0;
	@%p2 bra 	$L__BB0_4;
	and.b64  	%rd103, %rd23, -8;
	shl.b64 	%rd29, %rd4, 3;
	add.s64 	%rd100, %rd1, %rd29;
	shl.b64 	%rd30, %rd5, 3;
	add.s64 	%rd31, %rd30, %rd2;
	add.s64 	%rd99, %rd31, 32;
	mov.f64 	%fd67, 0d0000000000000000;
	mov.u64 	%rd101, %rd103;
$L__BB0_3:
	.pragma "nounroll";
	ld.global.f64 	%fd17, [%rd99+-32];
	ld.global.f64 	%fd18, [%rd100];
	fma.rn.f64 	%fd19, %fd17, %fd18, %fd67;
	ld.global.f64 	%fd20, [%rd99+-24];
	shl.b64 	%rd32, %rd23, 3;
	add.s64 	%rd33, %rd100, %rd32;
	ld.global.f64 	%fd21, [%rd33];
	fma.rn.f64 	%fd22, %fd20, %fd21, %fd19;
	ld.global.f64 	%fd23, [%rd99+-16];
	add.s64 	%rd34, %rd33, %rd32;
	ld.global.f64 	%fd24, [%rd34];
	fma.rn.f64 	%fd25, %fd23, %fd24, %fd22;
	ld.global.f64 	%fd26, [%rd99+-8];
	add.s64 	%rd35, %rd34, %rd32;
	ld.global.f64 	%fd27, [%rd35];
	fma.rn.f64 	%fd28, %fd26, %fd27, %fd25;
	ld.global.f64 	%fd29, [%rd99];
	add.s64 	%rd36, %rd35, %rd32;
	ld.global.f64 	%fd30, [%rd36];
	fma.rn.f64 	%fd31, %fd29, %fd30, %fd28;
	ld.global.f64 	%fd32, [%rd99+8];
	add.s64 	%rd37, %rd36, %rd32;
	ld.global.f64 	%fd33, [%rd37];
	fma.rn.f64 	%fd34, %fd32, %fd33, %fd31;
	ld.global.f64 	%fd35, [%rd99+16];
	add.s64 	%rd38, %rd37, %rd32;
	ld.global.f64 	%fd36, [%rd38];
	fma.rn.f64 	%fd37, %fd35, %fd36, %fd34;
	ld.global.f64 	%fd38, [%rd99+24];
	add.s64 	%rd39, %rd38, %rd32;
	ld.global.f64 	%fd39, [%rd39];
	fma.rn.f64 	%fd67, %fd38, %fd39, %fd37;
	add.s64 	%rd101, %rd101, -8;
	shl.b64 	%rd40, %rd23, 6;
	add.s64 	%rd100, %rd100, %rd40;
	add.s64 	%rd99, %rd99, 64;
	setp.ne.s64 	%p3, %rd101, 0;
	@%p3 bra 	$L__BB0_3;
$L__BB0_4:
	setp.eq.s64 	%p4, %rd6, 0;
	@%p4 bra 	$L__BB0_12;
	and.b64  	%rd17, %rd23, 3;
	setp.lt.u64 	%p5, %rd6, 4;
	@%p5 bra 	$L__BB0_7;
	add.s64 	%rd41, %rd103, %rd5;
	shl.b64 	%rd42, %rd41, 3;
	add.s64 	%rd43, %rd2, %rd42;
	ld.global.f64 	%fd41, [%rd43];
	mad.lo.s64 	%rd44, %rd103, %rd23, %rd4;
	shl.b64 	%rd45, %rd44, 3;
	add.s64 	%rd46, %rd1, %rd45;
	ld.global.f64 	%fd42, [%rd46];
	fma.rn.f64 	%fd43, %fd41, %fd42, %fd67;
	add.s64 	%rd47, %rd103, 1;
	and.b64  	%rd48, %rd47, 4294967295;
	add.s64 	%rd49, %rd48, %rd5;
	shl.b64 	%rd50, %rd49, 3;
	add.s64 	%rd51, %rd2, %rd50;
	ld.global.f64 	%fd44, [%rd51];
	mad.lo.s64 	%rd52, %rd48, %rd23, %rd4;
	shl.b64 	%rd53, %rd52, 3;
	add.s64 	%rd54, %rd1, %rd53;
	ld.global.f64 	%fd45, [%rd54];
	fma.rn.f64 	%fd46, %fd44, %fd45, %fd43;
	add.s64 	%rd55, %rd103, 2;
	and.b64  	%rd56, %rd55, 4294967295;
	add.s64 	%rd57, %rd56, %rd5;
	shl.b64 	%rd58, %rd57, 3;
	add.s64 	%rd59, %rd2, %rd58;
	ld.global.f64 	%fd47, [%rd59];
	mad.lo.s64 	%rd60, %rd56, %rd23, %rd4;
	shl.b64 	%rd61, %rd60, 3;
	add.s64 	%rd62, %rd1, %rd61;
	ld.global.f64 	%fd48, [%rd62];
	fma.rn.f64 	%fd49, %fd47, %fd48, %fd46;
	add.s64 	%rd63, %rd103, 3;
	and.b64  	%rd64, %rd63, 4294967295;
	add.s64 	%rd65, %rd64, %rd5;
	shl.b64 	%rd66, %rd65, 3;
	add.s64 	%rd67, %rd2, %rd66;
	ld.global.f64 	%fd50, [%rd67];
	mad.lo.s64 	%rd68, %rd64, %rd23, %rd4;
	shl.b64 	%rd69, %rd68, 3;
	add.s64 	%rd70, %rd1, %rd69;
	ld.global.f64 	%fd51, [%rd70];
	fma.rn.f64 	%fd67, %fd50, %fd51, %fd49;
	add.s64 	%rd71, %rd103, 4;
	and.b64  	%rd103, %rd71, 4294967295;
$L__BB0_7:
	setp.eq.s64 	%p6, %rd17, 0;
	@%p6 bra 	$L__BB0_12;
	setp.eq.s64 	%p7, %rd17, 1;
	@%p7 bra 	$L__BB0_10;
	add.s64 	%rd72, %rd103, %rd5;
	shl.b64 	%rd73, %rd72, 3;
	add.s64 	%rd74, %rd2, %rd73;
	ld.global.f64 	%fd53, [%rd74];
	mad.lo.s64 	%rd75, %rd103, %rd23, %rd4;
	shl.b64 	%rd76, %rd75, 3;
	add.s64 	%rd77, %rd1, %rd76;
	ld.global.f64 	%fd54, [%rd77];
	fma.rn.f64 	%fd55, %fd53, %fd54, %fd67;
	add.s64 	%rd78, %rd103, 1;
	and.b64  	%rd79, %rd78, 4294967295;
	add.s64 	%rd80, %rd79, %rd5;
	shl.b64 	%rd81, %rd80, 3;
	add.s64 	%rd82, %rd2, %rd81;
	ld.global.f64 	%fd56, [%rd82];
	mad.lo.s64 	%rd83, %rd79, %rd23, %rd4;
	shl.b64 	%rd84, %rd83, 3;
	add.s64 	%rd85, %rd1, %rd84;
	ld.global.f64 	%fd57, [%rd85];
	fma.rn.f64 	%fd67, %fd56, %fd57, %fd55;
	add.s64 	%rd86, %rd103, 2;
	and.b64  	%rd103, %rd86, 4294967295;
$L__BB0_10:
	and.b64  	%rd87, %rd23, 1;
	setp.eq.b64 	%p8, %rd87, 1;
	not.pred 	%p9, %p8;
	@%p9 bra 	$L__BB0_12;
	add.s64 	%rd88, %rd103, %rd5;
	shl.b64 	%rd89, %rd88, 3;
	add.s64 	%rd90, %rd2, %rd89;
	ld.global.f64 	%fd58, [%rd90];
	mad.lo.s64 	%rd91, %rd103, %rd23, %rd4;
	shl.b64 	%rd92, %rd91, 3;
	add.s64 	%rd93, %rd1, %rd92;
	ld.global.f64 	%fd59, [%rd93];
	fma.rn.f64 	%fd67, %fd58, %fd59, %fd67;
$L__BB0_12:
	ld.param.u64 	%rd98, [_Z11mmul_kernelPdS_PKdl_param_0];
	cvta.to.global.u64 	%rd94, %rd98;
	mad.lo.s64 	%rd95, %rd23, %rd3, %rd4;
	shl.b64 	%rd96, %rd95, 3;
	add.s64 	%rd97, %rd94, %rd96;
	st.global.f64 	[%rd97], %fd67;
	ret;

}


// ===== COMPILED SASS (sm_100) =====

	.target	sm_100

	.elftype	@"ET_EXEC"


//--------------------- .note.nv.tkinfo           --------------------------
	.section	.note.nv.tkinfo,"",@"SHT_NOTE"
	.sectionflags	@"SHF_NOTE_NV_TKINFO"
	.tkinfo
        /*0018*/ 	.word	0x00000002
        /*0030*/ 	.string	""
        /*0030*/ 	.string	"ptxas"
        /*0030*/ 	.string	"Cuda compilation tools, release 13.0, V13.0.88"
        /*0030*/ 	.string	"Build cuda_13.0.r13.0/compiler.36424714_0"
        /*0030*/ 	.string	"-arch sm_100 -m 64 "



//--------------------- .note.nv.cuinfo           --------------------------
	.section	.note.nv.cuinfo,"",@"SHT_NOTE"
	.sectionflags	@"SHF_NOTE_NV_CUINFO"
        /*0018*/ 	.short	0x0002
        /*001a*/ 	.short	0x0064
        /*001c*/ 	.short	0x0082
	.zero		2


//--------------------- .nv.info                  --------------------------
	.section	.nv.info,"",@"SHT_CUDA_INFO"
	.align	4


	//----- nvinfo : EIATTR_REGCOUNT
	.align		4
        /*0000*/ 	.byte	0x04, 0x2f
        /*0002*/ 	.short	(.L_1 - .L_0)
	.align		4
.L_0:
        /*0004*/ 	.word	index@(_Z11mmul_kernelPdS_PKdl)
        /*0008*/ 	.word	0x00000020


	//----- nvinfo : EIATTR_FRAME_SIZE
	.align		4
.L_1:
        /*000c*/ 	.byte	0x04, 0x11
        /*000e*/ 	.short	(.L_3 - .L_2)
	.align		4
.L_2:
        /*0010*/ 	.word	index@(_Z11mmul_kernelPdS_PKdl)
        /*0014*/ 	.word	0x00000000


	//----- nvinfo : EIATTR_MIN_STACK_SIZE
	.align		4
.L_3:
        /*0018*/ 	.byte	0x04, 0x12
        /*001a*/ 	.short	(.L_5 - .L_4)
	.align		4
.L_4:
        /*001c*/ 	.word	index@(_Z11mmul_kernelPdS_PKdl)
        /*0020*/ 	.word	0x00000000
.L_5:


//--------------------- .nv.compat                --------------------------
	.section	.nv.compat,"",@"SHT_CUDA_COMPAT_INFO"
	.align	4
        /*0000*/ 	.byte	0x02, 0x09, 0x00, 0x00, 0x02, 0x02, 0x01, 0x00, 0x02, 0x05, 0x05, 0x00, 0x03, 0x07, 0x01, 0x01
        /*0010*/ 	.byte	0x02, 0x03, 0x00, 0x00, 0x02, 0x06, 0x01, 0x00, 0x04, 0x0b, 0x08, 0x00, 0x01, 0x00, 0x00, 0x00
        /*0020*/ 	.byte	0x00, 0x00, 0x00, 0x00


//--------------------- .nv.info._Z11mmul_kernelPdS_PKdl --------------------------
	.section	.nv.info._Z11mmul_kernelPdS_PKdl,"",@"SHT_CUDA_INFO"
	.sectionflags	@""
	.align	4


	//----- nvinfo : EIATTR_CUDA_API_VERSION
	.align		4
        /*0000*/ 	.byte	0x04, 0x37
        /*0002*/ 	.short	(.L_7 - .L_6)
.L_6:
        /*0004*/ 	.word	0x00000082


	//----- nvinfo : EIATTR_KPARAM_INFO
	.align		4
.L_7:
        /*0008*/ 	.byte	0x04, 0x17
        /*000a*/ 	.short	(.L_9 - .L_8)
.L_8:
        /*000c*/ 	.word	0x00000000
        /*0010*/ 	.short	0x0003
        /*0012*/ 	.short	0x0018
        /*0014*/ 	.byte	0x00, 0xf0, 0x21, 0x00


	//----- nvinfo : EIATTR_KPARAM_INFO
	.align		4
.L_9:
        /*0018*/ 	.byte	0x04, 0x17
        /*001a*/ 	.short	(.L_11 - .L_10)
.L_10:
        /*001c*/ 	.word	0x00000000
        /*0020*/ 	.short	0x0002
        /*0022*/ 	.short	0x0010
        /*0024*/ 	.byte	0x00, 0xf5, 0x21, 0x00


	//----- nvinfo : EIATTR_KPARAM_INFO
	.align		4
.L_11:
        /*0028*/ 	.byte	0x04, 0x17
        /*002a*/ 	.short	(.L_13 - .L_12)
.L_12:
        /*002c*/ 	.word	0x00000000
        /*0030*/ 	.short	0x0001
        /*0032*/ 	.short	0x0008
        /*0034*/ 	.byte	0x00, 0xf5, 0x21, 0x00


	//----- nvinfo : EIATTR_KPARAM_INFO
	.align		4
.L_13:
        /*0038*/ 	.byte	0x04, 0x17
        /*003a*/ 	.short	(.L_15 - .L_14)
.L_14:
        /*003c*/ 	.word	0x00000000
        /*0040*/ 	.short	0x0000
        /*0042*/ 	.short	0x0000
        /*0044*/ 	.byte	0x00, 0xf5, 0x21, 0x00


	//----- nvinfo : EIATTR_SPARSE_MMA_MASK
	.align		4
.L_15:
        /*0048*/ 	.byte	0x03, 0x50
        /*004a*/ 	.short	0x0000


	//----- nvinfo : EIATTR_MAXREG_COUNT
	.align		4
        /*004c*/ 	.byte	0x03, 0x1b
        /*004e*/ 	.short	0x00ff


	//----- nvinfo : EIATTR_MERCURY_ISA_VERSION
	.align		4
        /*0050*/ 	.byte	0x03, 0x5f
        /*0052*/ 	.short	0x0101


	//----- nvinfo : EIATTR_VRC_CTA_INIT_COUNT
	.align		4
        /*0054*/ 	.byte	0x02, 0x4a
	.zero		1
	.zero		1


	//----- nvinfo : EIATTR_EXIT_INSTR_OFFSETS
	.align		4
        /*0058*/ 	.byte	0x04, 0x1c
        /*005a*/ 	.short	(.L_17 - .L_16)


	//   ....[0]....
.L_16:
        /*005c*/ 	.word	0x00000de0


	//----- nvinfo : EIATTR_CRS_STACK_SIZE
	.align		4
.L_17:
        /*0060*/ 	.byte	0x04, 0x1e
        /*0062*/ 	.short	(.L_19 - .L_18)
.L_18:
        /*0064*/ 	.word	0x00000000


	//----- nvinfo : EIATTR_CBANK_PARAM_SIZE
	.align		4
.L_19:
        /*0068*/ 	.byte	0x03, 0x19
        /*006a*/ 	.short	0x0020


	//----- nvinfo : EIATTR_PARAM_CBANK
	.align		4
        /*006c*/ 	.byte	0x04, 0x0a
        /*006e*/ 	.short	(.L_21 - .L_20)
	.align		4
.L_20:
        /*0070*/ 	.word	index@(.nv.constant0._Z11mmul_kernelPdS_PKdl)
        /*0074*/ 	.short	0x0380
        /*0076*/ 	.short	0x0020


	//----- nvinfo : EIATTR_SW_WAR
	.align		4
.L_21:
        /*0078*/ 	.byte	0x04, 0x36
        /*007a*/ 	.short	(.L_23 - .L_22)
.L_22:
        /*007c*/ 	.word	0x00000008
.L_23:


//--------------------- .nv.callgraph             --------------------------
	.section	.nv.callgraph,"",@"SHT_CUDA_CALLGRAPH"
	.align	4
	.sectionentsize	8
	.align		4
        /*0000*/ 	.word	0x00000000
	.align		4
        /*0004*/ 	.word	0xffffffff
	.align		4
        /*0008*/ 	.word	0x00000000
	.align		4
        /*000c*/ 	.word	0xfffffffe
	.align		4
        /*0010*/ 	.word	0x00000000
	.align		4
        /*0014*/ 	.word	0xfffffffd
	.align		4
        /*0018*/ 	.word	0x00000000
	.align		4
        /*001c*/ 	.word	0xfffffffc


//--------------------- .text._Z11mmul_kernelPdS_PKdl --------------------------
	.section	.text._Z11mmul_kernelPdS_PKdl,"ax",@progbits
	.align	128
        .global         _Z11mmul_kernelPdS_PKdl
        .type           _Z11mmul_kernelPdS_PKdl,@function
        .size           _Z11mmul_kernelPdS_PKdl,(.L_x_7 - _Z11mmul_kernelPdS_PKdl)
        .other          _Z11mmul_kernelPdS_PKdl,@"STO_CUDA_ENTRY STV_DEFAULT"
_Z11mmul_kernelPdS_PKdl:
.text._Z11mmul_kernelPdS_PKdl:
[----:B------:R-:W-:Y:S01]  /*0000*/  LDC R1, c[0x0][0x37c] ;  /* 0x0000df00ff017b82 */ /* 0x000fe20000000800 */
[----:B------:R-:W0:Y:S07]  /*0010*/  S2R R3, SR_TID.Y ;  /* 0x0000000000037919 */ /* 0x000e2e0000002200 */
[----:B------:R-:W0:Y:S01]  /*0020*/  LDC R0, c[0x0][0x364] ;  /* 0x0000d900ff007b82 */ /* 0x000e220000000800 */
[----:B------:R-:W1:Y:S01]  /*0030*/  LDCU.64 UR6, c[0x0][0x358] ;  /* 0x00006b00ff0677ac */ /* 0x000e620008000a00 */
[----:B------:R-:W-:Y:S01]  /*0040*/  BSSY.RECONVERGENT B0, `(.L_x_0) ;  /* 0x00000d1000007945 */ /* 0x000fe20003800200 */
[----:B------:R-:W2:Y:S01]  /*0050*/  S2R R11, SR_TID.X ;  /* 0x00000000000b7919 */ /* 0x000ea20000002100 */
[----:B------:R-:W-:-:S04]  /*0060*/  CS2R R20, SRZ ;  /* 0x0000000000147805 */ /* 0x000fc8000001ff00 */
[----:B------:R-:W0:Y:S08]  /*0070*/  S2UR UR4, SR_CTAID.Y ;  /* 0x00000000000479c3 */ /* 0x000e300000002600 */
[----:B------:R-:W2:Y:S08]  /*0080*/  S2UR UR5, SR_CTAID.X ;  /* 0x00000000000579c3 */ /* 0x000eb00000002500 */
[----:B------:R-:W2:Y:S08]  /*0090*/  LDC R10, c[0x0][0x360] ;  /* 0x0000d800ff0a7b82 */ /* 0x000eb00000000800 */
[----:B------:R-:W3:Y:S01]  /*00a0*/  LDC.64 R12, c[0x0][0x398] ;  /* 0x0000e600ff0c7b82 */ /* 0x000ee20000000a00 */
[----:B0-----:R-:W-:-:S02]  /*00b0*/  IMAD R0, R0, UR4, R3 ;  /* 0x0000000400007c24 */ /* 0x001fc4000f8e0203 */
[----:B--2---:R-:W-:-:S05]  /*00c0*/  IMAD R10, R10, UR5, R11 ;  /* 0x000000050a0a7c24 */ /* 0x004fca000f8e020b */
[----:B------:R-:W-:Y:S02]  /*00d0*/  ISETP.GT.U32.AND P0, PT, R0, R10, PT ;  /* 0x0000000a0000720c */ /* 0x000fe40003f04070 */
[----:B------:R-:W-:-:S04]  /*00e0*/  SHF.R.S32.HI R11, RZ, 0x1f, R10 ;  /* 0x0000001fff0b7819 */ /* 0x000fc8000001140a */
[----:B------:R-:W-:-:S04]  /*00f0*/  ISETP.GT.AND.EX P0, PT, RZ, R11, PT, P0 ;  /* 0x0000000bff00720c */ /* 0x000fc80003f04300 */
[----:B------:R-:W-:Y:S02]  /*0100*/  SEL R3, R0, R10, P0 ;  /* 0x0000000a00037207 */ /* 0x000fe40000000000 */
[----:B------:R-:W-:Y:S02]  /*0110*/  SEL R2, R11, RZ, !P0 ;  /* 0x000000ff0b027207 */ /* 0x000fe40004000000 */
[----:B---3--:R-:W-:-:S04]  /*0120*/  ISETP.GE.U32.AND P0, PT, R3, R12, PT ;  /* 0x0000000c0300720c */ /* 0x008fc80003f06070 */
[----:B------:R-:W-:-:S13]  /*0130*/  ISETP.GE.AND.EX P0, PT, R2, R13, PT, P0 ;  /* 0x0000000d0200720c */ /* 0x000fda0003f06300 */
[----:B-1----:R-:W-:Y:S05]  /*0140*/  @P0 BRA `(.L_x_1) ;  /* 0x0000000c00000947 */ /* 0x002fea0003800000 */
[----:B------:R-:W-:Y:S01]  /*0150*/  IADD3 R2, P0, PT, R12, -0x1, RZ ;  /* 0xffffffff0c027810 */ /* 0x000fe20007f1e0ff */
[----:B------:R-:W-:Y:S01]  /*0160*/  IMAD.WIDE.U32 R8, R0, R12, RZ ;  /* 0x0000000c00087225 */ /* 0x000fe200078e00ff */
[----:B------:R-:W-:Y:S01]  /*0170*/  LOP3.LUT R3, R12, 0x7, RZ, 0xc0, !PT ;  /* 0x000000070c037812 */ /* 0x000fe200078ec0ff */
[----:B------:R-:W-:Y:S01]  /*0180*/  UMOV UR4, URZ ;  /* 0x000000ff00047c82 */ /* 0x000fe20008000000 */
[----:B------:R-:W-:Y:S01]  /*0190*/  ISETP.GE.U32.AND P1, PT, R2, 0x7, PT ;  /* 0x000000070200780c */ /* 0x000fe20003f26070 */
[----:B------:R-:W-:Y:S01]  /*01a0*/  IMAD.MOV.U32 R4, RZ, RZ, RZ ;  /* 0x000000ffff047224 */ /* 0x000fe200078e00ff */
[----:B------:R-:W-:Y:S02]  /*01b0*/  IADD3.X R2, PT, PT, R13, -0x1, RZ, P0, !PT ;  /* 0xffffffff0d027810 */ /* 0x000fe400007fe4ff */
[----:B------:R-:W-:Y:S02]  /*01c0*/  CS2R R20, SRZ ;  /* 0x0000000000147805 */ /* 0x000fe4000001ff00 */
[----:B------:R-:W-:Y:S01]  /*01d0*/  ISETP.NE.U32.AND P0, PT, R3, RZ, PT ;  /* 0x000000ff0300720c */ /* 0x000fe20003f05070 */
[----:B------:R-:W-:Y:S01]  /*01e0*/  IMAD R5, R0, R13, R9 ;  /* 0x0000000d00057224 */ /* 0x000fe200078e0209 */
[----:B------:R-:W-:-:S02]  /*01f0*/  ISETP.GE.U32.AND.EX P1, PT, R2, RZ, PT, P1 ;  /* 0x000000ff0200720c */ /* 0x000fc40003f26110 */
[----:B------:R-:W-:-:S11]  /*0200*/  ISETP.NE.AND.EX P0, PT, RZ, RZ, PT, P0 ;  /* 0x000000ffff00720c */ /* 0x000fd60003f05300 */
[----:B------:R-:W-:Y:S05]  /*0210*/  @!P1 BRA `(.L_x_2) ;  /* 0x0000000000fc9947 */ /* 0x000fea0003800000 */
[----:B------:R-:W0:Y:S01]  /*0220*/  LDCU.64 UR8, c[0x0][0x390] ;  /* 0x00007200ff0877ac */ /* 0x000e220008000a00 */
[C---:B------:R-:W-:Y:S01]  /*0230*/  LOP3.LUT R4, R12.reuse, 0xfffffff8, RZ, 0xc0, !PT ;  /* 0xfffffff80c047812 */ /* 0x040fe200078ec0ff */
[C---:B------:R-:W-:Y:S01]  /*0240*/  IMAD.SHL.U32 R25, R12.reuse, 0x8, RZ ;  /* 0x000000080c197824 */ /* 0x040fe200078e00ff */
[C-C-:B------:R-:W-:Y:S01]  /*0250*/  SHF.L.U64.HI R24, R12.reuse, 0x3, R13.reuse ;  /* 0x000000030c187819 */ /* 0x140fe2000001020d */
[----:B------:R-:W1:Y:S01]  /*0260*/  LDCU.64 UR10, c[0x0][0x388] ;  /* 0x00007100ff0a77ac */ /* 0x000e620008000a00 */
[----:B------:R-:W-:Y:S02]  /*0270*/  SHF.L.U64.HI R28, R12, 0x6, R13 ;  /* 0x000000060c1c7819 */ /* 0x000fe4000001020d */
[----:B------:R-:W-:Y:S01]  /*0280*/  CS2R R20, SRZ ;  /* 0x0000000000147805 */ /* 0x000fe2000001ff00 */
[----:B------:R-:W-:Y:S01]  /*0290*/  IMAD.MOV.U32 R29, RZ, RZ, R4 ;  /* 0x000000ffff1d7224 */ /* 0x000fe200078e0004 */
[----:B------:R-:W2:Y:S01]  /*02a0*/  LDCU UR4, c[0x0][0x39c] ;  /* 0x00007380ff0477ac */ /* 0x000ea20008000800 */
[----:B0-----:R-:W-:-:S02]  /*02b0*/  LEA R6, P1, R10, UR8, 0x3 ;  /* 0x000000080a067c11 */ /* 0x001fc4000f8218ff */
[----:B-1----:R-:W-:Y:S02]  /*02c0*/  LEA R14, P2, R8, UR10, 0x3 ;  /* 0x0000000a080e7c11 */ /* 0x002fe4000f8418ff */
[----:B------:R-:W-:Y:S02]  /*02d0*/  LEA.HI.X R7, R10, UR9, R11, 0x3, P1 ;  /* 0x000000090a077c11 */ /* 0x000fe400088f1c0b */
[----:B------:R-:W-:Y:S01]  /*02e0*/  LEA.HI.X R15, R8, UR11, R5, 0x3, P2 ;  /* 0x0000000b080f7c11 */ /* 0x000fe200090f1c05 */
[----:B--2---:R-:W-:Y:S01]  /*02f0*/  IMAD.U32 R2, RZ, RZ, UR4 ;  /* 0x00000004ff027e24 */ /* 0x004fe2000f8e00ff */
[----:B------:R-:W-:-:S05]  /*0300*/  IADD3 R14, P1, PT, R14, 0x20, RZ ;  /* 0x000000200e0e7810 */ /* 0x000fca0007f3e0ff */
[----:B------:R-:W-:-:S08]  /*0310*/  IMAD.X R15, RZ, RZ, R15, P1 ;  /* 0x000000ffff0f7224 */ /* 0x000fd000008e060f */
.L_x_3:
[----:B------:R-:W2:Y:S04]  /*0320*/  LDG.E.64 R22, desc[UR6][R6.64] ;  /* 0x0000000606167981 */ /* 0x000ea8000c1e1b00 */
[----:B------:R-:W2:Y:S02]  /*0330*/  LDG.E.64 R16, desc[UR6][R14.64+-0x20] ;  /* 0xffffe0060e107981 */ /* 0x000ea4000c1e1b00 */
[----:B--2---:R-:W-:Y:S01]  /*0340*/  DFMA R22, R16, R22, R20 ;  /* 0x000000161016722b */ /* 0x004fe20000000014 */
[----:B------:R-:W-:Y:S01]  /*0350*/  IADD3 R20, P1, PT, R6, R25, RZ ;  /* 0x0000001906147210 */ /* 0x000fe20007f3e0ff */
[----:B------:R-:W2:Y:S04]  /*0360*/  LDG.E.64 R16, desc[UR6][R14.64+-0x18] ;  /* 0xffffe8060e107981 */ /* 0x000ea8000c1e1b00 */
[----:B------:R-:W-:-:S05]  /*0370*/  IMAD.X R21, R7, 0x1, R24, P1 ;  /* 0x0000000107157824 */ /* 0x000fca00008e0618 */
[----:B------:R-:W2:Y:S01]  /*0380*/  LDG.E.64 R18, desc[UR6][R20.64] ;  /* 0x0000000614127981 */ /* 0x000ea2000c1e1b00 */
[----:B------:R-:W-:-:S05]  /*0390*/  IADD3 R26, P1, PT, R20, R25, RZ ;  /* 0x00000019141a7210 */ /* 0x000fca0007f3e0ff */
[----:B------:R-:W-:Y:S02]  /*03a0*/  IMAD.X R27, R21, 0x1, R24, P1 ;  /* 0x00000001151b7824 */ /* 0x000fe400008e0618 */
[----:B------:R-:W3:Y:S01]  /*03b0*/  LDG.E.64 R20, desc[UR6][R14.64+-0x8] ;  /* 0xfffff8060e147981 */ /* 0x000ee2000c1e1b00 */
[----:B--2---:R-:W-:-:S03]  /*03c0*/  DFMA R18, R16, R18, R22 ;  /* 0x000000121012722b */ /* 0x004fc60000000016 */
[----:B------:R-:W2:Y:S04]  /*03d0*/  LDG.E.64 R22, desc[UR6][R26.64] ;  /* 0x000000061a167981 */ /* 0x000ea8000c1e1b00 */
[----:B------:R-:W2:Y:S02]  /*03e0*/  LDG.E.64 R16, desc[UR6][R14.64+-0x10] ;  /* 0xfffff0060e107981 */ /* 0x000ea4000c1e1b00 */
[----:B--2---:R-:W-:Y:S01]  /*03f0*/  DFMA R22, R16, R22, R18 ;  /* 0x000000161016722b */ /* 0x004fe20000000012 */
[----:B------:R-:W-:-:S05]  /*0400*/  IADD3 R16, P1, PT, R26, R25, RZ ;  /* 0x000000191a107210 */ /* 0x000fca0007f3e0ff */
[----:B------:R-:W-:-:S05]  /*0410*/  IMAD.X R17, R27, 0x1, R24, P1 ;  /* 0x000000011b117824 */ /* 0x000fca00008e0618 */
[----:B------:R-:W3:Y:S02]  /*0420*/  LDG.E.64 R18, desc[UR6][R16.64] ;  /* 0x0000000610127981 */ /* 0x000ee4000c1e1b00 */
[----:B---3--:R-:W-:Y:S01]  /*0430*/  DFMA R18, R20, R18, R22 ;  /* 0x000000121412722b */ /* 0x008fe20000000016 */
[----:B------:R-:W-:-:S05]  /*0440*/  IADD3 R22, P1, PT, R16, R25, RZ ;  /* 0x0000001910167210 */ /* 0x000fca0007f3e0ff */
[----:B------:R-:W-:Y:S02]  /*0450*/  IMAD.X R23, R17, 0x1, R24, P1 ;  /* 0x0000000111177824 */ /* 0x000fe400008e0618 */
[----:B------:R-:W2:Y:S04]  /*0460*/  LDG.E.64 R16, desc[UR6][R14.64] ;  /* 0x000000060e107981 */ /* 0x000ea8000c1e1b00 */
        /* <DEDUP_REMOVED lines=12> */
[----:B------:R-:W-:Y:S01]  /*0530*/  IADD3 R20, P1, PT, R18, R25, RZ ;  /* 0x0000001912147210 */ /* 0x000fe20007f3e0ff */
[----:B------:R0:W2:Y:S04]  /*0540*/  LDG.E.64 R22, desc[UR6][R14.64+0x18] ;  /* 0x000018060e167981 */ /* 0x0000a8000c1e1b00 */
[----:B------:R-:W-:-:S06]  /*0550*/  IMAD.X R21, R19, 0x1, R24, P1 ;  /* 0x0000000113157824 */ /* 0x000fcc00008e0618 */
[----:B------:R-:W2:Y:S01]  /*0560*/  LDG.E.64 R20, desc[UR6][R20.64] ;  /* 0x0000000614147981 */ /* 0x000ea2000c1e1b00 */
[----:B------:R-:W-:-:S04]  /*0570*/  IADD3 R29, P1, PT, R29, -0x8, RZ ;  /* 0xfffffff81d1d7810 */ /* 0x000fc80007f3e0ff */
[----:B------:R-:W-:Y:S02]  /*0580*/  IADD3.X R2, PT, PT, R2, -0x1, RZ, P1, !PT ;  /* 0xffffffff02027810 */ /* 0x000fe40000ffe4ff */
[----:B------:R-:W-:-:S04]  /*0590*/  ISETP.NE.U32.AND P1, PT, R29, RZ, PT ;  /* 0x000000ff1d00720c */ /* 0x000fc80003f25070 */
[----:B------:R-:W-:Y:S02]  /*05a0*/  ISETP.NE.AND.EX P1, PT, R2, RZ, PT, P1 ;  /* 0x000000ff0200720c */ /* 0x000fe40003f25310 */
[----:B------:R-:W-:Y:S02]  /*05b0*/  LEA R6, P2, R12, R6, 0x6 ;  /* 0x000000060c067211 */ /* 0x000fe400078430ff */
[----:B0-----:R-:W-:-:S03]  /*05c0*/  IADD3 R14, P3, PT, R14, 0x40, RZ ;  /* 0x000000400e0e7810 */ /* 0x001fc60007f7e0ff */
[----:B------:R-:W-:Y:S02]  /*05d0*/  IMAD.X R7, R7, 0x1, R28, P2 ;  /* 0x0000000107077824 */ /* 0x000fe400010e061c */
[----:B------:R-:W-:Y:S01]  /*05e0*/  IMAD.X R15, RZ, RZ, R15, P3 ;  /* 0x000000ffff0f7224 */ /* 0x000fe200018e060f */
[----:B--2---:R-:W-:-:S03]  /*05f0*/  DFMA R20, R22, R20, R16 ;  /* 0x000000141614722b */ /* 0x004fc60000000010 */
[----:B------:R-:W-:Y:S08]  /*0600*/  @P1 BRA `(.L_x_3) ;  /* 0xfffffffc00441947 */ /* 0x000ff0000383ffff */
.L_x_2:
[----:B------:R-:W-:Y:S05]  /*0610*/  @!P0 BRA `(.L_x_1) ;  /* 0x0000000400cc8947 */ /* 0x000fea0003800000 */
[----:B------:R-:W-:Y:S02]  /*0620*/  ISETP.GE.U32.AND P1, PT, R3, 0x4, PT ;  /* 0x000000040300780c */ /* 0x000fe40003f26070 */
[----:B------:R-:W-:Y:S02]  /*0630*/  LOP3.LUT R2, R12, 0x3, RZ, 0xc0, !PT ;  /* 0x000000030c027812 */ /* 0x000fe400078ec0ff */
[----:B------:R-:W-:Y:S02]  /*0640*/  ISETP.GE.U32.AND.EX P1, PT, RZ, RZ, PT, P1 ;  /* 0x000000ffff00720c */ /* 0x000fe40003f26110 */
[----:B------:R-:W-:-:S04]  /*0650*/  ISETP.NE.U32.AND P0, PT, R2, RZ, PT ;  /* 0x000000ff0200720c */ /* 0x000fc80003f05070 */
[----:B------:R-:W-:-:S07]  /*0660*/  ISETP.NE.AND.EX P0, PT, RZ, RZ, PT, P0 ;  /* 0x000000ffff00720c */ /* 0x000fce0003f05300 */
[----:B------:R-:W-:Y:S06]  /*0670*/  @!P1 BRA `(.L_x_4) ;  /* 0x0000000000d49947 */ /* 0x000fec0003800000 */
[----:B------:R-:W0:Y:S01]  /*0680*/  LDCU.64 UR8, c[0x0][0x388] ;  /* 0x00007100ff0877ac */ /* 0x000e220008000a00 */
[----:B------:R-:W-:Y:S01]  /*0690*/  IMAD R3, R12, UR4, RZ ;  /* 0x000000040c037c24 */ /* 0x000fe2000f8e02ff */
[C---:B------:R-:W-:Y:S01]  /*06a0*/  IADD3 R14, P1, PT, R4.reuse, R8, RZ ;  /* 0x00000008040e7210 */ /* 0x040fe20007f3e0ff */
[C---:B------:R-:W-:Y:S01]  /*06b0*/  IMAD.WIDE.U32 R6, R4.reuse, R12, R10 ;  /* 0x0000000c04067225 */ /* 0x040fe200078e000a */
[----:B------:R-:W1:Y:S02]  /*06c0*/  LDCU.64 UR10, c[0x0][0x390] ;  /* 0x00007200ff0a77ac */ /* 0x000e640008000a00 */
[----:B------:R-:W-:Y:S01]  /*06d0*/  IADD3.X R15, PT, PT, R5, UR4, RZ, P1, !PT ;  /* 0x00000004050f7c10 */ /* 0x000fe20008ffe4ff */
[----:B------:R-:W-:-:S04]  /*06e0*/  IMAD R3, R4, R13, R3 ;  /* 0x0000000d04037224 */ /* 0x000fc800078e0203 */
[----:B------:R-:W-:Y:S01]  /*06f0*/  IMAD.IADD R3, R7, 0x1, R3 ;  /* 0x0000000107037824 */ /* 0x000fe200078e0203 */
[----:B0-----:R-:W-:Y:S02]  /*0700*/  LEA R16, P1, R14, UR8, 0x3 ;  /* 0x000000080e107c11 */ /* 0x001fe4000f8218ff */
[----:B-1----:R-:W-:Y:S02]  /*0710*/  LEA R18, P2, R6, UR10, 0x3 ;  /* 0x0000000a06127c11 */ /* 0x002fe4000f8418ff */
[----:B------:R-:W-:Y:S02]  /*0720*/  LEA.HI.X R17, R14, UR9, R15, 0x3, P1 ;  /* 0x000000090e117c11 */ /* 0x000fe400088f1c0f */
[----:B------:R-:W-:-:S04]  /*0730*/  LEA.HI.X R19, R6, UR11, R3, 0x3, P2 ;  /* 0x0000000b06137c11 */ /* 0x000fc800090f1c03 */
[----:B------:R-:W2:Y:S04]  /*0740*/  LDG.E.64 R16, desc[UR6][R16.64] ;  /* 0x0000000610107981 */ /* 0x000ea8000c1e1b00 */
[----:B------:R-:W2:Y:S01]  /*0750*/  LDG.E.64 R18, desc[UR6][R18.64] ;  /* 0x0000000612127981 */ /* 0x000ea2000c1e1b00 */
[C---:B------:R-:W-:Y:S02]  /*0760*/  VIADD R25, R4.reuse, 0x1 ;  /* 0x0000000104197836 */ /* 0x040fe40000000000 */
[----:B------:R-:W-:Y:S02]  /*0770*/  VIADD R3, R4, 0x2 ;  /* 0x0000000204037836 */ /* 0x000fe40000000000 */
[----:B------:R-:W-:-:S04]  /*0780*/  IMAD.WIDE.U32 R6, R25, R12, R10 ;  /* 0x0000000c19067225 */ /* 0x000fc800078e000a */
[----:B------:R-:W-:Y:S01]  /*0790*/  IMAD R7, R25, R13, R7 ;  /* 0x0000000d19077224 */ /* 0x000fe200078e0207 */
[----:B------:R-:W-:Y:S01]  /*07a0*/  LEA R14, P1, R6, UR10, 0x3 ;  /* 0x0000000a060e7c11 */ /* 0x000fe2000f8218ff */
[----:B------:R-:W-:-:S03]  /*07b0*/  IMAD.WIDE.U32 R22, R3, R12, R10 ;  /* 0x0000000c03167225 */ /* 0x000fc600078e000a */
[----:B------:R-:W-:Y:S01]  /*07c0*/  LEA.HI.X R15, R6, UR11, R7, 0x3, P1 ;  /* 0x0000000b060f7c11 */ /* 0x000fe200088f1c07 */
[C---:B------:R-:W-:Y:S01]  /*07d0*/  IMAD R7, R3.reuse, R13, R23 ;  /* 0x0000000d03077224 */ /* 0x040fe200078e0217 */
[C---:B------:R-:W-:Y:S02]  /*07e0*/  LEA R6, P1, R22.reuse, UR10, 0x3 ;  /* 0x0000000a16067c11 */ /* 0x040fe4000f8218ff */
[-C--:B------:R-:W-:Y:S02]  /*07f0*/  IADD3 R3, P2, PT, R3, R8.reuse, RZ ;  /* 0x0000000803037210 */ /* 0x080fe40007f5e0ff */
[----:B------:R-:W-:Y:S01]  /*0800*/  LEA.HI.X R7, R22, UR11, R7, 0x3, P1 ;  /* 0x0000000b16077c11 */ /* 0x000fe200088f1c07 */
[----:B------:R-:W3:Y:S01]  /*0810*/  LDG.E.64 R14, desc[UR6][R14.64] ;  /* 0x000000060e0e7981 */ /* 0x000ee2000c1e1b00 */
[----:B------:R-:W-:-:S04]  /*0820*/  IADD3 R22, P1, PT, R25, R8, RZ ;  /* 0x0000000819167210 */ /* 0x000fc80007f3e0ff */
[----:B------:R-:W4:Y:S01]  /*0830*/  LDG.E.64 R6, desc[UR6][R6.64] ;  /* 0x0000000606067981 */ /* 0x000f22000c1e1b00 */
[----:B--2---:R-:W-:Y:S01]  /*0840*/  DFMA R20, R16, R18, R20 ;  /* 0x000000121014722b */ /* 0x004fe20000000014 */
[--C-:B------:R-:W-:Y:S01]  /*0850*/  IMAD.X R19, RZ, RZ, R5.reuse, P1 ;  /* 0x000000ffff137224 */ /* 0x100fe200008e0605 */
[----:B------:R-:W-:Y:S01]  /*0860*/  LEA R24, P1, R22, UR8, 0x3 ;  /* 0x0000000816187c11 */ /* 0x000fe2000f8218ff */
[----:B------:R-:W-:Y:S02]  /*0870*/  VIADD R17, R4, 0x3 ;  /* 0x0000000304117836 */ /* 0x000fe40000000000 */
[----:B------:R-:W-:Y:S01]  /*0880*/  IMAD.X R16, RZ, RZ, R5, P2 ;  /* 0x000000ffff107224 */ /* 0x000fe200010e0605 */
[----:B------:R-:W-:Y:S02]  /*0890*/  LEA R18, P2, R3, UR8, 0x3 ;  /* 0x0000000803127c11 */ /* 0x000fe4000f8418ff */
[----:B------:R-:W-:Y:S01]  /*08a0*/  LEA.HI.X R25, R22, UR9, R19, 0x3, P1 ;  /* 0x0000000916197c11 */ /* 0x000fe200088f1c13 */
[----:B------:R-:W-:Y:S01]  /*08b0*/  IMAD.WIDE.U32 R22, R17, R12, R10 ;  /* 0x0000000c11167225 */ /* 0x000fe200078e000a */
[----:B------:R-:W-:-:S02]  /*08c0*/  LEA.HI.X R19, R3, UR9, R16, 0x3, P2 ;  /* 0x0000000903137c11 */ /* 0x000fc400090f1c10 */
[C---:B------:R-:W-:Y:S01]  /*08d0*/  IADD3 R3, P1, PT, R17.reuse, R8, RZ ;  /* 0x0000000811037210 */ /* 0x040fe20007f3e0ff */
[----:B------:R-:W-:Y:S01]  /*08e0*/  IMAD R17, R17, R13, R23 ;  /* 0x0000000d11117224 */ /* 0x000fe200078e0217 */
[----:B------:R-:W3:Y:S01]  /*08f0*/  LDG.E.64 R24, desc[UR6][R24.64] ;  /* 0x0000000618187981 */ /* 0x000ee2000c1e1b00 */
[C---:B------:R-:W-:Y:S02]  /*0900*/  LEA R16, P2, R22.reuse, UR10, 0x3 ;  /* 0x0000000a16107c11 */ /* 0x040fe4000f8418ff */
[----:B------:R-:W-:Y:S01]  /*0910*/  IMAD.X R26, RZ, RZ, R5, P1 ;  /* 0x000000ffff1a7224 */ /* 0x000fe200008e0605 */
[----:B------:R-:W4:Y:S01]  /*0920*/  LDG.E.64 R18, desc[UR6][R18.64] ;  /* 0x0000000612127981 */ /* 0x000f22000c1e1b00 */
[----:B------:R-:W-:Y:S02]  /*0930*/  LEA.HI.X R17, R22, UR11, R17, 0x3, P2 ;  /* 0x0000000b16117c11 */ /* 0x000fe400090f1c11 */
[----:B------:R-:W-:-:S04]  /*0940*/  LEA R22, P1, R3, UR8, 0x3 ;  /* 0x0000000803167c11 */ /* 0x000fc8000f8218ff */
[----:B------:R-:W-:Y:S01]  /*0950*/  LEA.HI.X R23, R3, UR9, R26, 0x3, P1 ;  /* 0x0000000903177c11 */ /* 0x000fe200088f1c1a */
[----:B------:R-:W2:Y:S05]  /*0960*/  LDG.E.64 R16, desc[UR6][R16.64] ;  /* 0x0000000610107981 */ /* 0x000eaa000c1e1b00 */
[----:B------:R-:W2:Y:S01]  /*0970*/  LDG.E.64 R22, desc[UR6][R22.64] ;  /* 0x0000000616167981 */ /* 0x000ea2000c1e1b00 */
[----:B------:R-:W-:Y:S01]  /*0980*/  VIADD R4, R4, 0x4 ;  /* 0x0000000404047836 */ /* 0x000fe20000000000 */
[----:B------:R-:W-:Y:S01]  /*0990*/  UMOV UR4, URZ ;  /* 0x000000ff00047c82 */ /* 0x000fe20008000000 */
[----:B---3--:R-:W-:-:S08]  /*09a0*/  DFMA R20, R24, R14, R20 ;  /* 0x0000000e1814722b */ /* 0x008fd00000000014 */
[----:B----4-:R-:W-:-:S08]  /*09b0*/  DFMA R20, R18, R6, R20 ;  /* 0x000000061214722b */ /* 0x010fd00000000014 */
[----:B--2---:R-:W-:-:S11]  /*09c0*/  DFMA R20, R22, R16, R20 ;  /* 0x000000101614722b */ /* 0x004fd60000000014 */
.L_x_4:
[----:B------:R-:W-:Y:S05]  /*09d0*/  @!P0 BRA `(.L_x_1) ;  /* 0x0000000000dc8947 */ /* 0x000fea0003800000 */
[----:B------:R-:W-:Y:S02]  /*09e0*/  ISETP.NE.U32.AND P1, PT, R2, 0x1, PT ;  /* 0x000000010200780c */ /* 0x000fe40003f25070 */
[----:B------:R-:W-:Y:S02]  /*09f0*/  LOP3.LUT R3, R12, 0x1, RZ, 0xc0, !PT ;  /* 0x000000010c037812 */ /* 0x000fe400078ec0ff */
[----:B------:R-:W-:Y:S02]  /*0a00*/  ISETP.NE.AND.EX P1, PT, RZ, RZ, PT, P1 ;  /* 0x000000ffff00720c */ /* 0x000fe40003f25310 */
[----:B------:R-:W-:-:S04]  /*0a10*/  ISETP.NE.U32.AND P0, PT, R3, 0x1, PT ;  /* 0x000000010300780c */ /* 0x000fc80003f05070 */
[----:B------:R-:W-:-:S07]  /*0a20*/  ISETP.NE.U32.AND.EX P0, PT, RZ, RZ, PT, P0 ;  /* 0x000000ffff00720c */ /* 0x000fce0003f05100 */
[----:B------:R-:W-:Y:S06]  /*0a30*/  @!P1 BRA `(.L_x_5) ;  /* 0x00000000007c9947 */ /* 0x000fec0003800000 */
[----:B------:R-:W0:Y:S01]  /*0a40*/  LDCU.64 UR8, c[0x0][0x388] ;  /* 0x00007100ff0877ac */ /* 0x000e220008000a00 */
[----:B------:R-:W-:Y:S01]  /*0a50*/  IMAD R2, R12, UR4, RZ ;  /* 0x000000040c027c24 */ /* 0x000fe2000f8e02ff */
[C---:B------:R-:W-:Y:S01]  /*0a60*/  IADD3 R3, P1, PT, R4.reuse, R8, RZ ;  /* 0x0000000804037210 */ /* 0x040fe20007f3e0ff */
[----:B------:R-:W-:Y:S01]  /*0a70*/  IMAD.MOV.U32 R16, RZ, RZ, R10 ;  /* 0x000000ffff107224 */ /* 0x000fe200078e000a */
[----:B------:R-:W1:Y:S01]  /*0a80*/  LDCU.64 UR10, c[0x0][0x390] ;  /* 0x00007200ff0a77ac */ /* 0x000e620008000a00 */
[----:B------:R-:W-:Y:S01]  /*0a90*/  IMAD.MOV.U32 R17, RZ, RZ, R11 ;  /* 0x000000ffff117224 */ /* 0x000fe200078e000b */
[----:B------:R-:W-:Y:S01]  /*0aa0*/  IADD3.X R22, PT, PT, R5, UR4, RZ, P1, !PT ;  /* 0x0000000405167c10 */ /* 0x000fe20008ffe4ff */
[C---:B------:R-:W-:Y:S02]  /*0ab0*/  IMAD R7, R4.reuse, R13, R2 ;  /* 0x0000000d04077224 */ /* 0x040fe400078e0202 */
[----:B------:R-:W-:-:S04]  /*0ac0*/  IMAD.WIDE.U32 R18, R4, R12, R16 ;  /* 0x0000000c04127225 */ /* 0x000fc800078e0010 */
[----:B------:R-:W-:Y:S02]  /*0ad0*/  VIADD R23, R4, 0x1 ;  /* 0x0000000104177836 */ /* 0x000fe40000000000 */
[----:B------:R-:W-:Y:S02]  /*0ae0*/  IMAD.IADD R7, R19, 0x1, R7 ;  /* 0x0000000113077824 */ /* 0x000fe400078e0207 */
[----:B------:R-:W-:Y:S01]  /*0af0*/  IMAD.WIDE.U32 R16, R23, R12, R16 ;  /* 0x0000000c17107225 */ /* 0x000fe200078e0010 */
[----:B0-----:R-:W-:Y:S02]  /*0b00*/  LEA R14, P2, R3, UR8, 0x3 ;  /* 0x00000008030e7c11 */ /* 0x001fe4000f8418ff */
[C---:B------:R-:W-:Y:S01]  /*0b10*/  IADD3 R24, P3, PT, R23.reuse, R8, RZ ;  /* 0x0000000817187210 */ /* 0x040fe20007f7e0ff */
[----:B------:R-:W-:Y:S01]  /*0b20*/  IMAD R23, R23, R13, R17 ;  /* 0x0000000d17177224 */ /* 0x000fe200078e0211 */
[C---:B-1----:R-:W-:Y:S02]  /*0b30*/  LEA R6, P1, R18.reuse, UR10, 0x3 ;  /* 0x0000000a12067c11 */ /* 0x042fe4000f8218ff */
[----:B------:R-:W-:Y:S01]  /*0b40*/  LEA.HI.X R15, R3, UR9, R22, 0x3, P2 ;  /* 0x00000009030f7c11 */ /* 0x000fe200090f1c16 */
[----:B------:R-:W-:Y:S01]  /*0b50*/  IMAD.X R19, RZ, RZ, R5, P3 ;  /* 0x000000ffff137224 */ /* 0x000fe200018e0605 */
[----:B------:R-:W-:-:S02]  /*0b60*/  LEA.HI.X R7, R18, UR11, R7, 0x3, P1 ;  /* 0x0000000b12077c11 */ /* 0x000fc400088f1c07 */
[----:B------:R-:W-:Y:S02]  /*0b70*/  LEA R2, P3, R24, UR8, 0x3 ;  /* 0x0000000818027c11 */ /* 0x000fe4000f8618ff */
[----:B------:R-:W-:Y:S01]  /*0b80*/  LEA R18, P1, R16, UR10, 0x3 ;  /* 0x0000000a10127c11 */ /* 0x000fe2000f8218ff */
[----:B------:R-:W2:Y:S01]  /*0b90*/  LDG.E.64 R14, desc[UR6][R14.64] ;  /* 0x000000060e0e7981 */ /* 0x000ea2000c1e1b00 */
[----:B------:R-:W-:-:S03]  /*0ba0*/  LEA.HI.X R3, R24, UR9, R19, 0x3, P3 ;  /* 0x0000000918037c11 */ /* 0x000fc600098f1c13 */
[----:B------:R-:W2:Y:S01]  /*0bb0*/  LDG.E.64 R6, desc[UR6][R6.64] ;  /* 0x0000000606067981 */ /* 0x000ea2000c1e1b00 */
[----:B------:R-:W-:-:S03]  /*0bc0*/  LEA.HI.X R19, R16, UR11, R23, 0x3, P1 ;  /* 0x0000000b10137c11 */ /* 0x000fc600088f1c17 */
[----:B------:R-:W3:Y:S04]  /*0bd0*/  LDG.E.64 R2, desc[UR6][R2.64] ;  /* 0x0000000602027981 */ /* 0x000ee8000c1e1b00 */
[----:B------:R-:W3:Y:S01]  /*0be0*/  LDG.E.64 R18, desc[UR6][R18.64] ;  /* 0x0000000612127981 */ /* 0x000ee2000c1e1b00 */
[----:B------:R-:W-:Y:S01]  /*0bf0*/  VIADD R4, R4, 0x2 ;  /* 0x0000000204047836 */ /* 0x000fe20000000000 */
[----:B------:R-:W-:Y:S01]  /*0c00*/  UMOV UR4, URZ ;  /* 0x000000ff00047c82 */ /* 0x000fe20008000000 */
[----:B--2---:R-:W-:-:S08]  /*0c10*/  DFMA R20, R14, R6, R20 ;  /* 0x000000060e14722b */ /* 0x004fd00000000014 */
[----:B---3--:R-:W-:-:S11]  /*0c20*/  DFMA R20, R2, R18, R20 ;  /* 0x000000120214722b */ /* 0x008fd60000000014 */
.L_x_5:
[----:B------:R-:W-:Y:S05]  /*0c30*/  @P0 BRA `(.L_x_1) ;  /* 0x0000000000440947 */ /* 0x000fea0003800000 */
        /* <DEDUP_REMOVED lines=9> */
[----:B------:R-:W-:Y:S01]  /*0cd0*/  IMAD.IADD R5, R7, 0x1, R9 ;  /* 0x0000000107057824 */ /* 0x000fe200078e0209 */
[----:B0-----:R-:W-:Y:S02]  /*0ce0*/  LEA R2, P0, R8, UR8, 0x3 ;  /* 0x0000000808027c11 */ /* 0x001fe4000f8018ff */
[----:B-1----:R-:W-:Y:S02]  /*0cf0*/  LEA R4, P1, R6, UR10, 0x3 ;  /* 0x0000000a06047c11 */ /* 0x002fe4000f8218ff */
[----:B------:R-:W-:Y:S02]  /*0d00*/  LEA.HI.X R3, R8, UR9, R3, 0x3, P0 ;  /* 0x0000000908037c11 */ /* 0x000fe400080f1c03 */
[----:B------:R-:W-:-:S04]  /*0d10*/  LEA.HI.X R5, R6, UR11, R5, 0x3, P1 ;  /* 0x0000000b06057c11 */ /* 0x000fc800088f1c05 */
[----:B------:R-:W2:Y:S04]  /*0d20*/  LDG.E.64 R2, desc[UR6][R2.64] ;  /* 0x0000000602027981 */ /* 0x000ea8000c1e1b00 */
[----:B------:R-:W2:Y:S02]  /*0d30*/  LDG.E.64 R4, desc[UR6][R4.64] ;  /* 0x0000000604047981 */ /* 0x000ea4000c1e1b00 */
[----:B--2---:R-:W-:-:S11]  /*0d40*/  DFMA R20, R2, R4, R20 ;  /* 0x000000040214722b */ /* 0x004fd60000000014 */
.L_x_1:
[----:B------:R-:W-:Y:S05]  /*0d50*/  BSYNC.RECONVERGENT B0 ;  /* 0x0000000000007941 */ /* 0x000fea0003800200 */
.L_x_0:
[----:B------:R-:W0:Y:S01]  /*0d60*/  LDCU.64 UR4, c[0x0][0x380] ;  /* 0x00007000ff0477ac */ /* 0x000e220008000a00 */
[----:B------:R-:W-:Y:S02]  /*0d70*/  IMAD.MOV.U32 R2, RZ, RZ, R10 ;  /* 0x000000ffff027224 */ /* 0x000fe400078e000a */
[----:B------:R-:W-:Y:S02]  /*0d80*/  IMAD.MOV.U32 R3, RZ, RZ, R11 ;  /* 0x000000ffff037224 */ /* 0x000fe400078e000b */
[----:B------:R-:W-:-:S04]  /*0d90*/  IMAD.WIDE.U32 R2, R0, R12, R2 ;  /* 0x0000000c00027225 */ /* 0x000fc800078e0002 */
[----:B------:R-:W-:Y:S01]  /*0da0*/  IMAD R13, R0, R13, R3 ;  /* 0x0000000d000d7224 */ /* 0x000fe200078e0203 */
[----:B0-----:R-:W-:-:S04]  /*0db0*/  LEA R4, P0, R2, UR4, 0x3 ;  /* 0x0000000402047c11 */ /* 0x001fc8000f8018ff */
[----:B------:R-:W-:-:S05]  /*0dc0*/  LEA.HI.X R5, R2, UR5, R13, 0x3, P0 ;  /* 0x0000000502057c11 */ /* 0x000fca00080f1c0d */
[----:B------:R-:W-:Y:S01]  /*0dd0*/  STG.E.64 desc[UR6][R4.64], R20 ;  /* 0x0000001404007986 */ /* 0x000fe2000c101b06 */
[----:B------:R-:W-:Y:S05]  /*0de0*/  EXIT ;  /* 0x000000000000794d */ /* 0x000fea0003800000 */
.L_x_6:
[----:B------:R-:W-:-:S00]  /*0df0*/  BRA `(.L_x_6) ;  /* 0xfffffffc00fc7947 */ /* 0x000fc0000383ffff */
[----:B------:R-:W-:-:S00]  /*0e00*/  NOP ;  /* 0x0000000000007918 */ /* 0x000fc00000000000 */
[----:B------:R-:W-:-:S00]  /*0e10*/  NOP ;  /* 0x0000000000007918 */ /* 0x000fc00000000000 */
[----:B------:R-:W-:-:S00]  /*0e20*/  NOP ;  /* 0x0000000000007918 */ /* 0x000fc00000000000 */
[----:B------:R-:W-:-:S00]  /*0e30*/  NOP ;  /* 0x0000000000007918 */ /* 0x000fc00000000000 */
[----:B------:R-:W-:-:S00]  /*0e40*/  NOP ;  /* 0x0000000000007918 */ /* 0x000fc00000000000 */
[----:B------:R-:W-:-:S00]  /*0e50*/  NOP ;  /* 0x0000000000007918 */ /* 0x000fc00000000000 */
[----:B------:R-:W-:-:S00]  /*0e60*/  NOP ;  /* 0x0000000000007918 */ /* 0x000fc00000000000 */
[----:B------:R-:W-:-:S00]  /*0e70*/  NOP ;  /* 0x0000000000007918 */ /* 0x000fc00000000000 */
.L_x_7:


//--------------------- .nv.shared.reserved.0     --------------------------
	.section	.nv.shared.reserved.0,"aw",@nobits
	.weak		__nv_reservedSMEM_offset_0_alias
	.size		__nv_reservedSMEM_offset_0_alias, 0, 64
	.other		__nv_reservedSMEM_offset_0_alias,@"STO_CUDA_RESERVED_SHARED STV_DEFAULT"
__nv_reservedSMEM_offset_0_alias:
	.zero		0
	.zero		64


//--------------------- .nv.constant0._Z11mmul_kernelPdS_PKdl --------------------------
	.section	.nv.constant0._Z11mmul_kernelPdS_PKdl,"a",@progbits
	.sectionflags	@""
	.align	4
.nv.constant0._Z11mmul_kernelPdS_PKdl:
	.zero		928


//--------------------- SYMBOLS --------------------------

	.type		.nv.reservedSmem.offset0,@object
	.size		.nv.reservedSmem.offset0,0x4
